//
// Generated by NVIDIA NVVM Compiler
//
// Compiler Build ID: CL-36424714
// Cuda compilation tools, release 13.0, V13.0.88
// Based on NVVM 20.0.0
//

.version 9.0
.target sm_100
.address_size 64

	// .globl	kernelMain
// _ZZ10kernelMainE5cache has been demoted

.visible .entry kernelMain(
	.param .u64 .ptr .align 1 kernelMain_param_0,
	.param .u64 .ptr .align 1 kernelMain_param_1,
	.param .u64 .ptr .align 1 kernelMain_param_2
)
{
	.reg .b32 	%r<140>;
	.reg .b64 	%rd<135>;
	// demoted variable
	.shared .align 4 .b8 _ZZ10kernelMainE5cache[4096];
	ld.param.u64 	%rd1, [kernelMain_param_0];
	ld.param.u64 	%rd2, [kernelMain_param_1];
	ld.param.u64 	%rd3, [kernelMain_param_2];
	mov.u32 	%r1, %tid.x;
	mov.u32 	%r2, %ctaid.x;
	shl.b32 	%r3, %r2, 5;
	add.s32 	%r4, %r3, %r1;
	shl.b32 	%r5, %r1, 7;
	mov.u32 	%r6, _ZZ10kernelMainE5cache;
	add.s32 	%r7, %r6, %r5;
	mov.u32 	%r8, %ctaid.y;
	shl.b32 	%r9, %r8, 5;
	cvta.to.global.u64 	%rd4, %rd3;
	ld.global.u32 	%r10, [%rd4+4];
	ld.global.u32 	%r11, [%rd4];
	cvta.to.global.u64 	%rd5, %rd1;
	mad.lo.s32 	%r12, %r9, %r11, %r4;
	mul.wide.u32 	%rd6, %r12, 4;
	add.s64 	%rd7, %rd5, %rd6;
	ld.global.u32 	%r13, [%rd7];
	st.shared.u32 	[%r7], %r13;
	add.s32 	%r14, %r12, %r11;
	mul.wide.u32 	%rd8, %r14, 4;
	add.s64 	%rd9, %rd5, %rd8;
	ld.global.u32 	%r15, [%rd9];
	st.shared.u32 	[%r7+4], %r15;
	add.s32 	%r16, %r14, %r11;
	mul.wide.u32 	%rd10, %r16, 4;
	add.s64 	%rd11, %rd5, %rd10;
	ld.global.u32 	%r17, [%rd11];
	st.shared.u32 	[%r7+8], %r17;
	add.s32 	%r18, %r16, %r11;
	mul.wide.u32 	%rd12, %r18, 4;
	add.s64 	%rd13, %rd5, %rd12;
	ld.global.u32 	%r19, [%rd13];
	st.shared.u32 	[%r7+12], %r19;
	add.s32 	%r20, %r18, %r11;
	mul.wide.u32 	%rd14, %r20, 4;
	add.s64 	%rd15, %rd5, %rd14;
	ld.global.u32 	%r21, [%rd15];
	st.shared.u32 	[%r7+16], %r21;
	add.s32 	%r22, %r20, %r11;
	mul.wide.u32 	%rd16, %r22, 4;
	add.s64 	%rd17, %rd5, %rd16;
	ld.global.u32 	%r23, [%rd17];
	st.shared.u32 	[%r7+20], %r23;
	add.s32 	%r24, %r22, %r11;
	mul.wide.u32 	%rd18, %r24, 4;
	add.s64 	%rd19, %rd5, %rd18;
	ld.global.u32 	%r25, [%rd19];
	st.shared.u32 	[%r7+24], %r25;
	add.s32 	%r26, %r24, %r11;
	mul.wide.u32 	%rd20, %r26, 4;
	add.s64 	%rd21, %rd5, %rd20;
	ld.global.u32 	%r27, [%rd21];
	st.shared.u32 	[%r7+28], %r27;
	add.s32 	%r28, %r26, %r11;
	mul.wide.u32 	%rd22, %r28, 4;
	add.s64 	%rd23, %rd5, %rd22;
	ld.global.u32 	%r29, [%rd23];
	st.shared.u32 	[%r7+32], %r29;
	add.s32 	%r30, %r28, %r11;
	mul.wide.u32 	%rd24, %r30, 4;
	add.s64 	%rd25, %rd5, %rd24;
	ld.global.u32 	%r31, [%rd25];
	st.shared.u32 	[%r7+36], %r31;
	add.s32 	%r32, %r30, %r11;
	mul.wide.u32 	%rd26, %r32, 4;
	add.s64 	%rd27, %rd5, %rd26;
	ld.global.u32 	%r33, [%rd27];
	st.shared.u32 	[%r7+40], %r33;
	add.s32 	%r34, %r32, %r11;
	mul.wide.u32 	%rd28, %r34, 4;
	add.s64 	%rd29, %rd5, %rd28;
	ld.global.u32 	%r35, [%rd29];
	st.shared.u32 	[%r7+44], %r35;
	add.s32 	%r36, %r34, %r11;
	mul.wide.u32 	%rd30, %r36, 4;
	add.s64 	%rd31, %rd5, %rd30;
	ld.global.u32 	%r37, [%rd31];
	st.shared.u32 	[%r7+48], %r37;
	add.s32 	%r38, %r36, %r11;
	mul.wide.u32 	%rd32, %r38, 4;
	add.s64 	%rd33, %rd5, %rd32;
	ld.global.u32 	%r39, [%rd33];
	st.shared.u32 	[%r7+52], %r39;
	add.s32 	%r40, %r38, %r11;
	mul.wide.u32 	%rd34, %r40, 4;
	add.s64 	%rd35, %rd5, %rd34;
	ld.global.u32 	%r41, [%rd35];
	st.shared.u32 	[%r7+56], %r41;
	add.s32 	%r42, %r40, %r11;
	mul.wide.u32 	%rd36, %r42, 4;
	add.s64 	%rd37, %rd5, %rd36;
	ld.global.u32 	%r43, [%rd37];
	st.shared.u32 	[%r7+60], %r43;
	add.s32 	%r44, %r42, %r11;
	mul.wide.u32 	%rd38, %r44, 4;
	add.s64 	%rd39, %rd5, %rd38;
	ld.global.u32 	%r45, [%rd39];
	st.shared.u32 	[%r7+64], %r45;
	add.s32 	%r46, %r44, %r11;
	mul.wide.u32 	%rd40, %r46, 4;
	add.s64 	%rd41, %rd5, %rd40;
	ld.global.u32 	%r47, [%rd41];
	st.shared.u32 	[%r7+68], %r47;
	add.s32 	%r48, %r46, %r11;
	mul.wide.u32 	%rd42, %r48, 4;
	add.s64 	%rd43, %rd5, %rd42;
	ld.global.u32 	%r49, [%rd43];
	st.shared.u32 	[%r7+72], %r49;
	add.s32 	%r50, %r48, %r11;
	mul.wide.u32 	%rd44, %r50, 4;
	add.s64 	%rd45, %rd5, %rd44;
	ld.global.u32 	%r51, [%rd45];
	st.shared.u32 	[%r7+76], %r51;
	add.s32 	%r52, %r50, %r11;
	mul.wide.u32 	%rd46, %r52, 4;
	add.s64 	%rd47, %rd5, %rd46;
	ld.global.u32 	%r53, [%rd47];
	st.shared.u32 	[%r7+80], %r53;
	add.s32 	%r54, %r52, %r11;
	mul.wide.u32 	%rd48, %r54, 4;
	add.s64 	%rd49, %rd5, %rd48;
	ld.global.u32 	%r55, [%rd49];
	st.shared.u32 	[%r7+84], %r55;
	add.s32 	%r56, %r54, %r11;
	mul.wide.u32 	%rd50, %r56, 4;
	add.s64 	%rd51, %rd5, %rd50;
	ld.global.u32 	%r57, [%rd51];
	st.shared.u32 	[%r7+88], %r57;
	add.s32 	%r58, %r56, %r11;
	mul.wide.u32 	%rd52, %r58, 4;
	add.s64 	%rd53, %rd5, %rd52;
	ld.global.u32 	%r59, [%rd53];
	st.shared.u32 	[%r7+92], %r59;
	add.s32 	%r60, %r58, %r11;
	mul.wide.u32 	%rd54, %r60, 4;
	add.s64 	%rd55, %rd5, %rd54;
	ld.global.u32 	%r61, [%rd55];
	st.shared.u32 	[%r7+96], %r61;
	add.s32 	%r62, %r60, %r11;
	mul.wide.u32 	%rd56, %r62, 4;
	add.s64 	%rd57, %rd5, %rd56;
	ld.global.u32 	%r63, [%rd57];
	st.shared.u32 	[%r7+100], %r63;
	add.s32 	%r64, %r62, %r11;
	mul.wide.u32 	%rd58, %r64, 4;
	add.s64 	%rd59, %rd5, %rd58;
	ld.global.u32 	%r65, [%rd59];
	st.shared.u32 	[%r7+104], %r65;
	add.s32 	%r66, %r64, %r11;
	mul.wide.u32 	%rd60, %r66, 4;
	add.s64 	%rd61, %rd5, %rd60;
	ld.global.u32 	%r67, [%rd61];
	st.shared.u32 	[%r7+108], %r67;
	add.s32 	%r68, %r66, %r11;
	mul.wide.u32 	%rd62, %r68, 4;
	add.s64 	%rd63, %rd5, %rd62;
	ld.global.u32 	%r69, [%rd63];
	st.shared.u32 	[%r7+112], %r69;
	add.s32 	%r70, %r68, %r11;
	mul.wide.u32 	%rd64, %r70, 4;
	add.s64 	%rd65, %rd5, %rd64;
	ld.global.u32 	%r71, [%rd65];
	st.shared.u32 	[%r7+116], %r71;
	add.s32 	%r72, %r70, %r11;
	mul.wide.u32 	%rd66, %r72, 4;
	add.s64 	%rd67, %rd5, %rd66;
	ld.global.u32 	%r73, [%rd67];
	st.shared.u32 	[%r7+120], %r73;
	add.s32 	%r74, %r72, %r11;
	mul.wide.u32 	%rd68, %r74, 4;
	add.s64 	%rd69, %rd5, %rd68;
	ld.global.u32 	%r75, [%rd69];
	st.shared.u32 	[%r7+124], %r75;
	bar.sync 	0;
	mad.lo.s32 	%r76, %r10, %r4, %r9;
	cvta.to.global.u64 	%rd70, %rd2;
	ld.shared.u32 	%r77, [%r7];
	mul.wide.u32 	%rd71, %r76, 4;
	add.s64 	%rd72, %rd70, %rd71;
	st.global.u32 	[%rd72], %r77;
	ld.shared.u32 	%r78, [%r7+4];
	add.s32 	%r79, %r76, 1;
	mul.wide.u32 	%rd73, %r79, 4;
	add.s64 	%rd74, %rd70, %rd73;
	st.global.u32 	[%rd74], %r78;
	ld.shared.u32 	%r80, [%r7+8];
	add.s32 	%r81, %r76, 2;
	mul.wide.u32 	%rd75, %r81, 4;
	add.s64 	%rd76, %rd70, %rd75;
	st.global.u32 	[%rd76], %r80;
	ld.shared.u32 	%r82, [%r7+12];
	add.s32 	%r83, %r76, 3;
	mul.wide.u32 	%rd77, %r83, 4;
	add.s64 	%rd78, %rd70, %rd77;
	st.global.u32 	[%rd78], %r82;
	ld.shared.u32 	%r84, [%r7+16];
	add.s32 	%r85, %r76, 4;
	mul.wide.u32 	%rd79, %r85, 4;
	add.s64 	%rd80, %rd70, %rd79;
	st.global.u32 	[%rd80], %r84;
	ld.shared.u32 	%r86, [%r7+20];
	add.s32 	%r87, %r76, 5;
	mul.wide.u32 	%rd81, %r87, 4;
	add.s64 	%rd82, %rd70, %rd81;
	st.global.u32 	[%rd82], %r86;
	ld.shared.u32 	%r88, [%r7+24];
	add.s32 	%r89, %r76, 6;
	mul.wide.u32 	%rd83, %r89, 4;
	add.s64 	%rd84, %rd70, %rd83;
	st.global.u32 	[%rd84], %r88;
	ld.shared.u32 	%r90, [%r7+28];
	add.s32 	%r91, %r76, 7;
	mul.wide.u32 	%rd85, %r91, 4;
	add.s64 	%rd86, %rd70, %rd85;
	st.global.u32 	[%rd86], %r90;
	ld.shared.u32 	%r92, [%r7+32];
	add.s32 	%r93, %r76, 8;
	mul.wide.u32 	%rd87, %r93, 4;
	add.s64 	%rd88, %rd70, %rd87;
	st.global.u32 	[%rd88], %r92;
	ld.shared.u32 	%r94, [%r7+36];
	add.s32 	%r95, %r76, 9;
	mul.wide.u32 	%rd89, %r95, 4;
	add.s64 	%rd90, %rd70, %rd89;
	st.global.u32 	[%rd90], %r94;
	ld.shared.u32 	%r96, [%r7+40];
	add.s32 	%r97, %r76, 10;
	mul.wide.u32 	%rd91, %r97, 4;
	add.s64 	%rd92, %rd70, %rd91;
	st.global.u32 	[%rd92], %r96;
	ld.shared.u32 	%r98, [%r7+44];
	add.s32 	%r99, %r76, 11;
	mul.wide.u32 	%rd93, %r99, 4;
	add.s64 	%rd94, %rd70, %rd93;
	st.global.u32 	[%rd94], %r98;
	ld.shared.u32 	%r100, [%r7+48];
	add.s32 	%r101, %r76, 12;
	mul.wide.u32 	%rd95, %r101, 4;
	add.s64 	%rd96, %rd70, %rd95;
	st.global.u32 	[%rd96], %r100;
	ld.shared.u32 	%r102, [%r7+52];
	add.s32 	%r103, %r76, 13;
	mul.wide.u32 	%rd97, %r103, 4;
	add.s64 	%rd98, %rd70, %rd97;
	st.global.u32 	[%rd98], %r102;
	ld.shared.u32 	%r104, [%r7+56];
	add.s32 	%r105, %r76, 14;
	mul.wide.u32 	%rd99, %r105, 4;
	add.s64 	%rd100, %rd70, %rd99;
	st.global.u32 	[%rd100], %r104;
	ld.shared.u32 	%r106, [%r7+60];
	add.s32 	%r107, %r76, 15;
	mul.wide.u32 	%rd101, %r107, 4;
	add.s64 	%rd102, %rd70, %rd101;
	st.global.u32 	[%rd102], %r106;
	ld.shared.u32 	%r108, [%r7+64];
	add.s32 	%r109, %r76, 16;
	mul.wide.u32 	%rd103, %r109, 4;
	add.s64 	%rd104, %rd70, %rd103;
	st.global.u32 	[%rd104], %r108;
	ld.shared.u32 	%r110, [%r7+68];
	add.s32 	%r111, %r76, 17;
	mul.wide.u32 	%rd105, %r111, 4;
	add.s64 	%rd106, %rd70, %rd105;
	st.global.u32 	[%rd106], %r110;
	ld.shared.u32 	%r112, [%r7+72];
	add.s32 	%r113, %r76, 18;
	mul.wide.u32 	%rd107, %r113, 4;
	add.s64 	%rd108, %rd70, %rd107;
	st.global.u32 	[%rd108], %r112;
	ld.shared.u32 	%r114, [%r7+76];
	add.s32 	%r115, %r76, 19;
	mul.wide.u32 	%rd109, %r115, 4;
	add.s64 	%rd110, %rd70, %rd109;
	st.global.u32 	[%rd110], %r114;
	ld.shared.u32 	%r116, [%r7+80];
	add.s32 	%r117, %r76, 20;
	mul.wide.u32 	%rd111, %r117, 4;
	add.s64 	%rd112, %rd70, %rd111;
	st.global.u32 	[%rd112], %r116;
	ld.shared.u32 	%r118, [%r7+84];
	add.s32 	%r119, %r76, 21;
	mul.wide.u32 	%rd113, %r119, 4;
	add.s64 	%rd114, %rd70, %rd113;
	st.global.u32 	[%rd114], %r118;
	ld.shared.u32 	%r120, [%r7+88];
	add.s32 	%r121, %r76, 22;
	mul.wide.u32 	%rd115, %r121, 4;
	add.s64 	%rd116, %rd70, %rd115;
	st.global.u32 	[%rd116], %r120;
	ld.shared.u32 	%r122, [%r7+92];
	add.s32 	%r123, %r76, 23;
	mul.wide.u32 	%rd117, %r123, 4;
	add.s64 	%rd118, %rd70, %rd117;
	st.global.u32 	[%rd118], %r122;
	ld.shared.u32 	%r124, [%r7+96];
	add.s32 	%r125, %r76, 24;
	mul.wide.u32 	%rd119, %r125, 4;
	add.s64 	%rd120, %rd70, %rd119;
	st.global.u32 	[%rd120], %r124;
	ld.shared.u32 	%r126, [%r7+100];
	add.s32 	%r127, %r76, 25;
	mul.wide.u32 	%rd121, %r127, 4;
	add.s64 	%rd122, %rd70, %rd121;
	st.global.u32 	[%rd122], %r126;
	ld.shared.u32 	%r128, [%r7+104];
	add.s32 	%r129, %r76, 26;
	mul.wide.u32 	%rd123, %r129, 4;
	add.s64 	%rd124, %rd70, %rd123;
	st.global.u32 	[%rd124], %r128;
	ld.shared.u32 	%r130, [%r7+108];
	add.s32 	%r131, %r76, 27;
	mul.wide.u32 	%rd125, %r131, 4;
	add.s64 	%rd126, %rd70, %rd125;
	st.global.u32 	[%rd126], %r130;
	ld.shared.u32 	%r132, [%r7+112];
	add.s32 	%r133, %r76, 28;
	mul.wide.u32 	%rd127, %r133, 4;
	add.s64 	%rd128, %rd70, %rd127;
	st.global.u32 	[%rd128], %r132;
	ld.shared.u32 	%r134, [%r7+116];
	add.s32 	%r135, %r76, 29;
	mul.wide.u32 	%rd129, %r135, 4;
	add.s64 	%rd130, %rd70, %rd129;
	st.global.u32 	[%rd130], %r134;
	ld.shared.u32 	%r136, [%r7+120];
	add.s32 	%r137, %r76, 30;
	mul.wide.u32 	%rd131, %r137, 4;
	add.s64 	%rd132, %rd70, %rd131;
	st.global.u32 	[%rd132], %r136;
	ld.shared.u32 	%r138, [%r7+124];
	add.s32 	%r139, %r76, 31;
	mul.wide.u32 	%rd133, %r139, 4;
	add.s64 	%rd134, %rd70, %rd133;
	st.global.u32 	[%rd134], %r138;
	ret;

}


// ===== COMPILED SASS (sm_100) =====

	.target	sm_100

	.elftype	@"ET_EXEC"


//--------------------- .note.nv.tkinfo           --------------------------
	.section	.note.nv.tkinfo,"",@"SHT_NOTE"
	.sectionflags	@"SHF_NOTE_NV_TKINFO"
	.tkinfo
        /*0018*/ 	.word	0x00000002
        /*0030*/ 	.string	""
        /*0030*/ 	.string	"ptxas"
        /*0030*/ 	.string	"Cuda compilation tools, release 13.0, V13.0.88"
        /*0030*/ 	.string	"Build cuda_13.0.r13.0/compiler.36424714_0"
        /*0030*/ 	.string	"-arch sm_100 -m 64 "



//--------------------- .note.nv.cuinfo           --------------------------
	.section	.note.nv.cuinfo,"",@"SHT_NOTE"
	.sectionflags	@"SHF_NOTE_NV_CUINFO"
        /*0018*/ 	.short	0x0002
        /*001a*/ 	.short	0x0064
        /*001c*/ 	.short	0x0082
	.zero		2


//--------------------- .nv.info                  --------------------------
	.section	.nv.info,"",@"SHT_CUDA_INFO"
	.align	4


	//----- nvinfo : EIATTR_REGCOUNT
	.align		4
        /*0000*/ 	.byte	0x04, 0x2f
        /*0002*/ 	.short	(.L_1 - .L_0)
	.align		4
.L_0:
        /*0004*/ 	.word	index@(kernelMain)
        /*0008*/ 	.word	0x00000028


	//----- nvinfo : EIATTR_FRAME_SIZE
	.align		4
.L_1:
        /*000c*/ 	.byte	0x04, 0x11
        /*000e*/ 	.short	(.L_3 - .L_2)
	.align		4
.L_2:
        /*0010*/ 	.word	index@(kernelMain)
        /*0014*/ 	.word	0x00000000


	//----- nvinfo : EIATTR_MIN_STACK_SIZE
	.align		4
.L_3:
        /*0018*/ 	.byte	0x04, 0x12
        /*001a*/ 	.short	(.L_5 - .L_4)
	.align		4
.L_4:
        /*001c*/ 	.word	index@(kernelMain)
        /*0020*/ 	.word	0x00000000
.L_5:


//--------------------- .nv.compat                --------------------------
	.section	.nv.compat,"",@"SHT_CUDA_COMPAT_INFO"
	.align	4
        /*0000*/ 	.byte	0x02, 0x09, 0x00, 0x00, 0x02, 0x02, 0x01, 0x00, 0x02, 0x05, 0x05, 0x00, 0x03, 0x07, 0x01, 0x01
        /*0010*/ 	.byte	0x02, 0x03, 0x00, 0x00, 0x02, 0x06, 0x01, 0x00, 0x04, 0x0b, 0x08, 0x00, 0x09, 0x00, 0x00, 0x00
        /*0020*/ 	.byte	0x00, 0x00, 0x00, 0x00


//--------------------- .nv.info.kernelMain       --------------------------
	.section	.nv.info.kernelMain,"",@"SHT_CUDA_INFO"
	.sectionflags	@""
	.align	4


	//----- nvinfo : EIATTR_CUDA_API_VERSION
	.align		4
        /*0000*/ 	.byte	0x04, 0x37
        /*0002*/ 	.short	(.L_7 - .L_6)
.L_6:
        /*0004*/ 	.word	0x00000082


	//----- nvinfo : EIATTR_KPARAM_INFO
	.align		4
.L_7:
        /*0008*/ 	.byte	0x04, 0x17
        /*000a*/ 	.short	(.L_9 - .L_8)
.L_8:
        /*000c*/ 	.word	0x00000000
        /*0010*/ 	.short	0x0002
        /*0012*/ 	.short	0x0010
        /*0014*/ 	.byte	0x00, 0xf5, 0x21, 0x00


	//----- nvinfo : EIATTR_KPARAM_INFO
	.align		4
.L_9:
        /*0018*/ 	.byte	0x04, 0x17
        /*001a*/ 	.short	(.L_11 - .L_10)
.L_10:
        /*001c*/ 	.word	0x00000000
        /*0020*/ 	.short	0x0001
        /*0022*/ 	.short	0x0008
        /*0024*/ 	.byte	0x00, 0xf5, 0x21, 0x00


	//----- nvinfo : EIATTR_KPARAM_INFO
	.align		4
.L_11:
        /*0028*/ 	.byte	0x04, 0x17
        /*002a*/ 	.short	(.L_13 - .L_12)
.L_12:
        /*002c*/ 	.word	0x00000000
        /*0030*/ 	.short	0x0000
        /*0032*/ 	.short	0x0000
        /*0034*/ 	.byte	0x00, 0xf5, 0x21, 0x00


	//----- nvinfo : EIATTR_SPARSE_MMA_MASK
	.align		4
.L_13:
        /*0038*/ 	.byte	0x03, 0x50
        /*003a*/ 	.short	0x0000


	//----- nvinfo : EIATTR_MAXREG_COUNT
	.align		4
        /*003c*/ 	.byte	0x03, 0x1b
        /*003e*/ 	.short	0x00ff


	//----- nvinfo : EIATTR_NUM_BARRIERS
	.align		4
        /*0040*/ 	.byte	0x02, 0x4c
        /*0042*/ 	.byte	0x01
	.zero		1


	//----- nvinfo : EIATTR_MERCURY_ISA_VERSION
	.align		4
        /*0044*/ 	.byte	0x03, 0x5f
        /*0046*/ 	.short	0x0101


	//----- nvinfo : EIATTR_VRC_CTA_INIT_COUNT
	.align		4
        /*0048*/ 	.byte	0x02, 0x4a
	.zero		1
	.zero		1


	//----- nvinfo : EIATTR_EXIT_INSTR_OFFSETS
	.align		4
        /*004c*/ 	.byte	0x04, 0x1c
        /*004e*/ 	.short	(.L_15 - .L_14)


	//   ....[0]....
.L_14:
        /*0050*/ 	.word	0x00000e10


	//----- nvinfo : EIATTR_CBANK_PARAM_SIZE
	.align		4
.L_15:
        /*0054*/ 	.byte	0x03, 0x19
        /*0056*/ 	.short	0x0018


	//----- nvinfo : EIATTR_PARAM_CBANK
	.align		4
        /*0058*/ 	.byte	0x04, 0x0a
        /*005a*/ 	.short	(.L_17 - .L_16)
	.align		4
.L_16:
        /*005c*/ 	.word	index@(.nv.constant0.kernelMain)
        /*0060*/ 	.short	0x0380
        /*0062*/ 	.short	0x0018


	//----- nvinfo : EIATTR_SW_WAR
	.align		4
.L_17:
        /*0064*/ 	.byte	0x04, 0x36
        /*0066*/ 	.short	(.L_19 - .L_18)
.L_18:
        /*0068*/ 	.word	0x00000008
.L_19:


//--------------------- .nv.callgraph             --------------------------
	.section	.nv.callgraph,"",@"SHT_CUDA_CALLGRAPH"
	.align	4
	.sectionentsize	8
	.align		4
        /*0000*/ 	.word	0x00000000
	.align		4
        /*0004*/ 	.word	0xffffffff
	.align		4
        /*0008*/ 	.word	0x00000000
	.align		4
        /*000c*/ 	.word	0xfffffffe
	.align		4
        /*0010*/ 	.word	0x00000000
	.align		4
        /*0014*/ 	.word	0xfffffffd
	.align		4
        /*0018*/ 	.word	0x00000000
	.align		4
        /*001c*/ 	.word	0xfffffffc


//--------------------- .text.kernelMain          --------------------------
	.section	.text.kernelMain,"ax",@progbits
	.align	128
        .global         kernelMain
        .type           kernelMain,@function
        .size           kernelMain,(.L_x_1 - kernelMain)
        .other          kernelMain,@"STO_CUDA_ENTRY STV_DEFAULT"
kernelMain:
.text.kernelMain:
[----:B------:R-:W-:Y:S08]  /*0000*/  LDC R1, c[0x0][0x37c] ;  /* 0x0000df00ff017b82 */ /* 0x000ff00000000800 */
[----:B------:R-:W0:Y:S01]  /*0010*/  LDC.64 R26, c[0x0][0x390] ;  /* 0x0000e400ff1a7b82 */ /* 0x000e220000000a00 */
[----:B------:R-:W0:Y:S01]  /*0020*/  LDCU.64 UR8, c[0x0][0x358] ;  /* 0x00006b00ff0877ac */ /* 0x000e220008000a00 */
[----:B------:R-:W1:Y:S01]  /*0030*/  S2R R3, SR_TID.X ;  /* 0x0000000000037919 */ /* 0x000e620000002100 */
[----:B------:R-:W1:Y:S05]  /*0040*/  S2R R0, SR_CTAID.X ;  /* 0x0000000000007919 */ /* 0x000e6a0000002500 */
[----:B------:R-:W2:Y:S08]  /*0050*/  S2UR UR5, SR_CTAID.Y ;  /* 0x00000000000579c3 */ /* 0x000eb00000002600 */
[----:B------:R-:W3:Y:S01]  /*0060*/  LDC.64 R22, c[0x0][0x380] ;  /* 0x0000e000ff167b82 */ /* 0x000ee20000000a00 */
[----:B0-----:R-:W4:Y:S01]  /*0070*/  LDG.E R21, desc[UR8][R26.64] ;  /* 0x000000081a157981 */ /* 0x001f22000c1e1900 */
[----:B--2---:R-:W-:Y:S01]  /*0080*/  USHF.L.U32 UR5, UR5, 0x5, URZ ;  /* 0x0000000505057899 */ /* 0x004fe200080006ff */
[----:B-1----:R-:W-:-:S05]  /*0090*/  LEA R0, R0, R3, 0x5 ;  /* 0x0000000300007211 */ /* 0x002fca00078e28ff */
[----:B----4-:R-:W-:-:S05]  /*00a0*/  IMAD R4, R21, UR5, R0 ;  /* 0x0000000515047c24 */ /* 0x010fca000f8e0200 */
[----:B------:R-:W-:Y:S01]  /*00b0*/  IADD3 R14, PT, PT, R21, R4, RZ ;  /* 0x00000004150e7210 */ /* 0x000fe20007ffe0ff */
[----:B---3--:R-:W-:-:S03]  /*00c0*/  IMAD.WIDE.U32 R4, R4, 0x4, R22 ;  /* 0x0000000404047825 */ /* 0x008fc600078e0016 */
[C---:B------:R-:W-:Y:S01]  /*00d0*/  IADD3 R36, PT, PT, R21.reuse, R14, RZ ;  /* 0x0000000e15247210 */ /* 0x040fe20007ffe0ff */
[--C-:B------:R-:W-:Y:S01]  /*00e0*/  IMAD.WIDE.U32 R14, R14, 0x4, R22.reuse ;  /* 0x000000040e0e7825 */ /* 0x100fe200078e0016 */
[----:B------:R-:W2:Y:S02]  /*00f0*/  LDG.E R8, desc[UR8][R4.64] ;  /* 0x0000000804087981 */ /* 0x000ea4000c1e1900 */
[C---:B------:R-:W-:Y:S01]  /*0100*/  IADD3 R34, PT, PT, R21.reuse, R36, RZ ;  /* 0x0000002415227210 */ /* 0x040fe20007ffe0ff */
[----:B------:R-:W-:Y:S01]  /*0110*/  IMAD.WIDE.U32 R36, R36, 0x4, R22 ;  /* 0x0000000424247825 */ /* 0x000fe200078e0016 */
[----:B------:R-:W2:Y:S02]  /*0120*/  LDG.E R9, desc[UR8][R14.64] ;  /* 0x000000080e097981 */ /* 0x000ea4000c1e1900 */
[C---:B------:R-:W-:Y:S02]  /*0130*/  IADD3 R32, PT, PT, R21.reuse, R34, RZ ;  /* 0x0000002215207210 */ /* 0x040fe40007ffe0ff */
[----:B------:R0:W2:Y:S02]  /*0140*/  LDG.E R10, desc[UR8][R36.64] ;  /* 0x00000008240a7981 */ /* 0x0000a4000c1e1900 */
[----:B------:R-:W-:-:S04]  /*0150*/  IADD3 R28, PT, PT, R21, R32, RZ ;  /* 0x00000020151c7210 */ /* 0x000fc80007ffe0ff */
[----:B------:R-:W-:-:S04]  /*0160*/  IADD3 R30, PT, PT, R21, R28, RZ ;  /* 0x0000001c151e7210 */ /* 0x000fc80007ffe0ff */
[C---:B------:R-:W-:Y:S01]  /*0170*/  IADD3 R6, PT, PT, R21.reuse, R30, RZ ;  /* 0x0000001e15067210 */ /* 0x040fe20007ffe0ff */
[--C-:B------:R-:W-:Y:S01]  /*0180*/  IMAD.WIDE.U32 R34, R34, 0x4, R22.reuse ;  /* 0x0000000422227825 */ /* 0x100fe200078e0016 */
[----:B------:R-:W1:Y:S02]  /*0190*/  S2UR UR6, SR_CgaCtaId ;  /* 0x00000000000679c3 */ /* 0x000e640000008800 */
[C---:B------:R-:W-:Y:S01]  /*01a0*/  IADD3 R16, PT, PT, R21.reuse, R6, RZ ;  /* 0x0000000615107210 */ /* 0x040fe20007ffe0ff */
[--C-:B------:R-:W-:Y:S01]  /*01b0*/  IMAD.WIDE.U32 R32, R32, 0x4, R22.reuse ;  /* 0x0000000420207825 */ /* 0x100fe200078e0016 */
[----:B------:R-:W2:Y:S02]  /*01c0*/  LDG.E R11, desc[UR8][R34.64] ;  /* 0x00000008220b7981 */ /* 0x000ea4000c1e1900 */
[C---:B------:R-:W-:Y:S01]  /*01d0*/  IADD3 R24, PT, PT, R21.reuse, R16, RZ ;  /* 0x0000001015187210 */ /* 0x040fe20007ffe0ff */
[--C-:B------:R-:W-:Y:S01]  /*01e0*/  IMAD.WIDE.U32 R28, R28, 0x4, R22.reuse ;  /* 0x000000041c1c7825 */ /* 0x100fe200078e0016 */
[----:B------:R-:W3:Y:S01]  /*01f0*/  LDG.E R12, desc[UR8][R32.64] ;  /* 0x00000008200c7981 */ /* 0x000ee2000c1e1900 */
[----:B------:R-:W-:Y:S01]  /*0200*/  UMOV UR4, 0x400 ;  /* 0x0000040000047882 */ /* 0x000fe20000000000 */
[C---:B------:R-:W-:Y:S01]  /*0210*/  IADD3 R18, PT, PT, R21.reuse, R24, RZ ;  /* 0x0000001815127210 */ /* 0x040fe20007ffe0ff */
[--C-:B------:R-:W-:Y:S01]  /*0220*/  IMAD.WIDE.U32 R30, R30, 0x4, R22.reuse ;  /* 0x000000041e1e7825 */ /* 0x100fe200078e0016 */
[----:B------:R-:W3:Y:S01]  /*0230*/  LDG.E R13, desc[UR8][R28.64] ;  /* 0x000000081c0d7981 */ /* 0x000ee2000c1e1900 */
[----:B0-----:R-:W0:Y:S01]  /*0240*/  LDC.64 R36, c[0x0][0x388] ;  /* 0x0000e200ff247b82 */ /* 0x001e220000000a00 */
[----:B------:R-:W-:Y:S01]  /*0250*/  IADD3 R2, PT, PT, R21, R18, RZ ;  /* 0x0000001215027210 */ /* 0x000fe20007ffe0ff */
[--C-:B------:R-:W-:Y:S01]  /*0260*/  IMAD.WIDE.U32 R6, R6, 0x4, R22.reuse ;  /* 0x0000000406067825 */ /* 0x100fe200078e0016 */
[----:B------:R4:W3:Y:S03]  /*0270*/  LDG.E R14, desc[UR8][R30.64] ;  /* 0x000000081e0e7981 */ /* 0x0008e6000c1e1900 */
[--C-:B------:R-:W-:Y:S01]  /*0280*/  IMAD.WIDE.U32 R16, R16, 0x4, R22.reuse ;  /* 0x0000000410107825 */ /* 0x100fe200078e0016 */
[----:B------:R5:W3:Y:S03]  /*0290*/  LDG.E R15, desc[UR8][R6.64] ;  /* 0x00000008060f7981 */ /* 0x000ae6000c1e1900 */
[----:B------:R-:W-:-:S02]  /*02a0*/  IMAD.WIDE.U32 R18, R18, 0x4, R22 ;  /* 0x0000000412127825 */ /* 0x000fc400078e0016 */
[----:B------:R-:W3:Y:S02]  /*02b0*/  LDG.E R16, desc[UR8][R16.64] ;  /* 0x0000000810107981 */ /* 0x000ee4000c1e1900 */
[--C-:B------:R-:W-:Y:S02]  /*02c0*/  IMAD.WIDE.U32 R24, R24, 0x4, R22.reuse ;  /* 0x0000000418187825 */ /* 0x100fe400078e0016 */
[----:B------:R-:W3:Y:S02]  /*02d0*/  LDG.E R18, desc[UR8][R18.64] ;  /* 0x0000000812127981 */ /* 0x000ee4000c1e1900 */
[----:B------:R-:W-:Y:S02]  /*02e0*/  IMAD.WIDE.U32 R4, R2, 0x4, R22 ;  /* 0x0000000402047825 */ /* 0x000fe400078e0016 */
[----:B------:R1:W3:Y:S04]  /*02f0*/  LDG.E R17, desc[UR8][R24.64] ;  /* 0x0000000818117981 */ /* 0x0002e8000c1e1900 */
[----:B------:R-:W3:Y:S01]  /*0300*/  LDG.E R19, desc[UR8][R4.64] ;  /* 0x0000000804137981 */ /* 0x000ee2000c1e1900 */
[----:B----4-:R-:W-:-:S04]  /*0310*/  IADD3 R30, PT, PT, R21, R2, RZ ;  /* 0x00000002151e7210 */ /* 0x010fc80007ffe0ff */
[----:B------:R-:W-:-:S04]  /*0320*/  IADD3 R29, PT, PT, R21, R30, RZ ;  /* 0x0000001e151d7210 */ /* 0x000fc80007ffe0ff */
[----:B-----5:R-:W-:-:S04]  /*0330*/  IADD3 R6, PT, PT, R21, R29, RZ ;  /* 0x0000001d15067210 */ /* 0x020fc80007ffe0ff */
[----:B------:R-:W-:-:S04]  /*0340*/  IADD3 R28, PT, PT, R21, R6, RZ ;  /* 0x00000006151c7210 */ /* 0x000fc80007ffe0ff */
[----:B------:R-:W-:-:S04]  /*0350*/  IADD3 R7, PT, PT, R21, R28, RZ ;  /* 0x0000001c15077210 */ /* 0x000fc80007ffe0ff */
[----:B------:R-:W-:Y:S01]  /*0360*/  IADD3 R20, PT, PT, R21, R7, RZ ;  /* 0x0000000715147210 */ /* 0x000fe20007ffe0ff */
[----:B-1----:R-:W-:-:S03]  /*0370*/  ULEA UR4, UR6, UR4, 0x18 ;  /* 0x0000000406047291 */ /* 0x002fc6000f8ec0ff */
[----:B------:R-:W-:-:S04]  /*0380*/  IADD3 R24, PT, PT, R21, R20, RZ ;  /* 0x0000001415187210 */ /* 0x000fc80007ffe0ff */
[----:B------:R-:W-:Y:S02]  /*0390*/  IADD3 R25, PT, PT, R21, R24, RZ ;  /* 0x0000001815197210 */ /* 0x000fe40007ffe0ff */
[----:B------:R-:W-:Y:S02]  /*03a0*/  LEA R2, R3, UR4, 0x7 ;  /* 0x0000000403027c11 */ /* 0x000fe4000f8e38ff */
[----:B------:R1:W4:Y:S02]  /*03b0*/  LDG.E R3, desc[UR8][R26.64+0x4] ;  /* 0x000004081a037981 */ /* 0x000324000c1e1900 */
[----:B-1----:R-:W-:-:S04]  /*03c0*/  IADD3 R27, PT, PT, R21, R25, RZ ;  /* 0x00000019151b7210 */ /* 0x002fc80007ffe0ff */
[----:B------:R-:W-:Y:S01]  /*03d0*/  IADD3 R26, PT, PT, R21, R27, RZ ;  /* 0x0000001b151a7210 */ /* 0x000fe20007ffe0ff */
[----:B------:R-:W-:-:S06]  /*03e0*/  IMAD.WIDE.U32 R4, R30, 0x4, R22 ;  /* 0x000000041e047825 */ /* 0x000fcc00078e0016 */
[----:B------:R-:W5:Y:S04]  /*03f0*/  LDG.E R4, desc[UR8][R4.64] ;  /* 0x0000000804047981 */ /* 0x000f68000c1e1900 */
[----:B--2---:R1:W-:Y:S04]  /*0400*/  STS.128 [R2], R8 ;  /* 0x0000000802007388 */ /* 0x0043e80000000c00 */
[----:B---3--:R2:W-:Y:S01]  /*0410*/  STS.128 [R2+0x10], R12 ;  /* 0x0000100c02007388 */ /* 0x0085e20000000c00 */
[----:B-1----:R-:W-:-:S04]  /*0420*/  IMAD.WIDE.U32 R10, R24, 0x4, R22 ;  /* 0x00000004180a7825 */ /* 0x002fc800078e0016 */
[--C-:B------:R-:W-:Y:S02]  /*0430*/  IMAD.WIDE.U32 R24, R25, 0x4, R22.reuse ;  /* 0x0000000419187825 */ /* 0x100fe400078e0016 */
[----:B------:R-:W3:Y:S01]  /*0440*/  LDG.E R10, desc[UR8][R10.64] ;  /* 0x000000080a0a7981 */ /* 0x000ee2000c1e1900 */
[----:B--2---:R-:W-:Y:S01]  /*0450*/  IADD3 R14, PT, PT, R21, R26, RZ ;  /* 0x0000001a150e7210 */ /* 0x004fe20007ffe0ff */
[--C-:B------:R-:W-:Y:S02]  /*0460*/  IMAD.WIDE.U32 R12, R29, 0x4, R22.reuse ;  /* 0x000000041d0c7825 */ /* 0x100fe400078e0016 */
[----:B------:R-:W3:Y:S04]  /*0470*/  LDG.E R11, desc[UR8][R24.64] ;  /* 0x00000008180b7981 */ /* 0x000ee8000c1e1900 */
[----:B------:R1:W-:Y:S01]  /*0480*/  STS.128 [R2+0x20], R16 ;  /* 0x0000201002007388 */ /* 0x0003e20000000c00 */
[----:B------:R-:W-:-:S03]  /*0490*/  IMAD.WIDE.U32 R28, R28, 0x4, R22 ;  /* 0x000000041c1c7825 */ /* 0x000fc600078e0016 */
[----:B------:R-:W5:Y:S01]  /*04a0*/  LDG.E R5, desc[UR8][R12.64] ;  /* 0x000000080c057981 */ /* 0x000f62000c1e1900 */
[----:B------:R-:W-:-:S03]  /*04b0*/  IMAD.WIDE.U32 R8, R7, 0x4, R22 ;  /* 0x0000000407087825 */ /* 0x000fc600078e0016 */
[----:B------:R2:W5:Y:S04]  /*04c0*/  LDG.E R7, desc[UR8][R28.64] ;  /* 0x000000081c077981 */ /* 0x000568000c1e1900 */
[----:B------:R-:W3:Y:S01]  /*04d0*/  LDG.E R8, desc[UR8][R8.64] ;  /* 0x0000000808087981 */ /* 0x000ee2000c1e1900 */
[----:B-1----:R-:W-:Y:S01]  /*04e0*/  IMAD.WIDE.U32 R16, R6, 0x4, R22 ;  /* 0x0000000406107825 */ /* 0x002fe200078e0016 */
[----:B------:R-:W-:-:S04]  /*04f0*/  IADD3 R18, PT, PT, R21, R14, RZ ;  /* 0x0000000e15127210 */ /* 0x000fc80007ffe0ff */
[----:B------:R1:W5:Y:S01]  /*0500*/  LDG.E R6, desc[UR8][R16.64] ;  /* 0x0000000810067981 */ /* 0x000362000c1e1900 */
[----:B--2---:R-:W-:-:S04]  /*0510*/  IMAD.WIDE.U32 R28, R20, 0x4, R22 ;  /* 0x00000004141c7825 */ /* 0x004fc800078e0016 */
[--C-:B------:R-:W-:Y:S01]  /*0520*/  IMAD.WIDE.U32 R12, R27, 0x4, R22.reuse ;  /* 0x000000041b0c7825 */ /* 0x100fe200078e0016 */
[----:B------:R2:W3:Y:S01]  /*0530*/  LDG.E R9, desc[UR8][R28.64] ;  /* 0x000000081c097981 */ /* 0x0004e2000c1e1900 */
[C---:B-1----:R-:W-:Y:S02]  /*0540*/  IADD3 R16, PT, PT, R21.reuse, R18, RZ ;  /* 0x0000001215107210 */ /* 0x042fe40007ffe0ff */
[--C-:B------:R-:W-:Y:S02]  /*0550*/  IMAD.WIDE.U32 R26, R26, 0x4, R22.reuse ;  /* 0x000000041a1a7825 */ /* 0x100fe400078e0016 */
[----:B------:R-:W3:Y:S01]  /*0560*/  LDG.E R12, desc[UR8][R12.64] ;  /* 0x000000080c0c7981 */ /* 0x000ee2000c1e1900 */
[----:B------:R-:W-:Y:S01]  /*0570*/  IADD3 R24, PT, PT, R21, R16, RZ ;  /* 0x0000001015187210 */ /* 0x000fe20007ffe0ff */
[----:B------:R-:W-:-:S03]  /*0580*/  IMAD.WIDE.U32 R14, R14, 0x4, R22 ;  /* 0x000000040e0e7825 */ /* 0x000fc600078e0016 */
[----:B--2---:R-:W-:Y:S01]  /*0590*/  IADD3 R28, PT, PT, R21, R24, RZ ;  /* 0x00000018151c7210 */ /* 0x004fe20007ffe0ff */
[--C-:B------:R-:W-:Y:S02]  /*05a0*/  IMAD.WIDE.U32 R18, R18, 0x4, R22.reuse ;  /* 0x0000000412127825 */ /* 0x100fe400078e0016 */
[----:B------:R-:W2:Y:S04]  /*05b0*/  LDG.E R14, desc[UR8][R14.64] ;  /* 0x000000080e0e7981 */ /* 0x000ea8000c1e1900 */
[----:B------:R1:W2:Y:S01]  /*05c0*/  LDG.E R13, desc[UR8][R26.64] ;  /* 0x000000081a0d7981 */ /* 0x0002a2000c1e1900 */
[----:B------:R-:W-:-:S03]  /*05d0*/  IMAD.WIDE.U32 R16, R16, 0x4, R22 ;  /* 0x0000000410107825 */ /* 0x000fc600078e0016 */
[----:B------:R0:W2:Y:S01]  /*05e0*/  LDG.E R15, desc[UR8][R18.64] ;  /* 0x00000008120f7981 */ /* 0x0000a2000c1e1900 */
[C---:B-1----:R-:W-:Y:S01]  /*05f0*/  IADD3 R26, PT, PT, R21.reuse, R28, RZ ;  /* 0x0000001c151a7210 */ /* 0x042fe20007ffe0ff */
[----:B------:R-:W-:Y:S02]  /*0600*/  IMAD.WIDE.U32 R24, R24, 0x4, R22 ;  /* 0x0000000418187825 */ /* 0x000fe400078e0016 */
[----:B------:R-:W2:Y:S01]  /*0610*/  LDG.E R16, desc[UR8][R16.64] ;  /* 0x0000000810107981 */ /* 0x000ea2000c1e1900 */
[----:B0-----:R-:W-:-:S04]  /*0620*/  IADD3 R19, PT, PT, R21, R26, RZ ;  /* 0x0000001a15137210 */ /* 0x001fc80007ffe0ff */
[C---:B------:R-:W-:Y:S01]  /*0630*/  IADD3 R30, PT, PT, R21.reuse, R19, RZ ;  /* 0x00000013151e7210 */ /* 0x040fe20007ffe0ff */
[--C-:B------:R-:W-:Y:S01]  /*0640*/  IMAD.WIDE.U32 R28, R28, 0x4, R22.reuse ;  /* 0x000000041c1c7825 */ /* 0x100fe200078e0016 */
[----:B------:R0:W2:Y:S02]  /*0650*/  LDG.E R17, desc[UR8][R24.64] ;  /* 0x0000000818117981 */ /* 0x0000a4000c1e1900 */
[C---:B------:R-:W-:Y:S01]  /*0660*/  IADD3 R31, PT, PT, R21.reuse, R30, RZ ;  /* 0x0000001e151f7210 */ /* 0x040fe20007ffe0ff */
[--C-:B------:R-:W-:Y:S01]  /*0670*/  IMAD.WIDE.U32 R26, R26, 0x4, R22.reuse ;  /* 0x000000041a1a7825 */ /* 0x100fe200078e0016 */
[----:B------:R1:W2:Y:S02]  /*0680*/  LDG.E R18, desc[UR8][R28.64] ;  /* 0x000000081c127981 */ /* 0x0002a4000c1e1900 */
[----:B------:R-:W-:Y:S01]  /*0690*/  IADD3 R33, PT, PT, R21, R31, RZ ;  /* 0x0000001f15217210 */ /* 0x000fe20007ffe0ff */
[--C-:B0-----:R-:W-:Y:S02]  /*06a0*/  IMAD.WIDE.U32 R24, R19, 0x4, R22.reuse ;  /* 0x0000000413187825 */ /* 0x101fe400078e0016 */
[----:B------:R0:W2:Y:S02]  /*06b0*/  LDG.E R19, desc[UR8][R26.64] ;  /* 0x000000081a137981 */ /* 0x0000a4000c1e1900 */
[----:B-1----:R-:W-:-:S02]  /*06c0*/  IMAD.WIDE.U32 R28, R33, 0x4, R22 ;  /* 0x00000004211c7825 */ /* 0x002fc400078e0016 */
[----:B------:R1:W2:Y:S02]  /*06d0*/  LDG.E R20, desc[UR8][R24.64] ;  /* 0x0000000818147981 */ /* 0x0002a4000c1e1900 */
[----:B0-----:R-:W-:-:S04]  /*06e0*/  IMAD.WIDE.U32 R26, R30, 0x4, R22 ;  /* 0x000000041e1a7825 */ /* 0x001fc800078e0016 */
[----:B-1----:R-:W-:Y:S01]  /*06f0*/  IMAD.WIDE.U32 R24, R31, 0x4, R22 ;  /* 0x000000041f187825 */ /* 0x002fe200078e0016 */
[----:B------:R-:W2:Y:S04]  /*0700*/  LDG.E R21, desc[UR8][R26.64] ;  /* 0x000000081a157981 */ /* 0x000ea8000c1e1900 */
[----:B------:R-:W2:Y:S04]  /*0710*/  LDG.E R22, desc[UR8][R24.64] ;  /* 0x0000000818167981 */ /* 0x000ea8000c1e1900 */
[----:B------:R-:W2:Y:S01]  /*0720*/  LDG.E R23, desc[UR8][R28.64] ;  /* 0x000000081c177981 */ /* 0x000ea2000c1e1900 */
[----:B----4-:R-:W-:-:S05]  /*0730*/  IMAD R3, R0, R3, UR5 ;  /* 0x0000000500037e24 */ /* 0x010fca000f8e0203 */
[C---:B------:R-:W-:Y:S01]  /*0740*/  IADD3 R0, PT, PT, R3.reuse, 0x1c, RZ ;  /* 0x0000001c03007810 */ /* 0x040fe20007ffe0ff */
[----:B-----5:R0:W-:Y:S04]  /*0750*/  STS.128 [R2+0x30], R4 ;  /* 0x0000300402007388 */ /* 0x0201e80000000c00 */
[----:B---3--:R-:W-:Y:S04]  /*0760*/  STS.128 [R2+0x40], R8 ;  /* 0x0000400802007388 */ /* 0x008fe80000000c00 */
[----:B--2---:R1:W-:Y:S04]  /*0770*/  STS.128 [R2+0x50], R12 ;  /* 0x0000500c02007388 */ /* 0x0043e80000000c00 */
[----:B------:R2:W-:Y:S04]  /*0780*/  STS.128 [R2+0x60], R16 ;  /* 0x0000601002007388 */ /* 0x0005e80000000c00 */
[----:B------:R3:W-:Y:S01]  /*0790*/  STS.128 [R2+0x70], R20 ;  /* 0x0000701402007388 */ /* 0x0007e20000000c00 */
[----:B------:R-:W-:Y:S01]  /*07a0*/  BAR.SYNC.DEFER_BLOCKING 0x0 ;  /* 0x0000000000007b1d */ /* 0x000fe20000010000 */
[----:B0-----:R-:W-:-:S02]  /*07b0*/  IADD3 R5, PT, PT, R3, 0x1, RZ ;  /* 0x0000000103057810 */ /* 0x001fc40007ffe0ff */
[----:B------:R-:W-:-:S03]  /*07c0*/  IADD3 R7, PT, PT, R3, 0x2, RZ ;  /* 0x0000000203077810 */ /* 0x000fc60007ffe0ff */
[----:B------:R-:W0:Y:S04]  /*07d0*/  LDS.128 R28, [R2] ;  /* 0x00000000021c7984 */ /* 0x000e280000000c00 */
[----:B------:R-:W4:Y:S04]  /*07e0*/  LDS.128 R24, [R2+0x10] ;  /* 0x0000100002187984 */ /* 0x000f280000000c00 */
[----:B------:R-:W5:Y:S01]  /*07f0*/  LDS.128 R32, [R2+0x20] ;  /* 0x0000200002207984 */ /* 0x000f620000000c00 */
[----:B-1----:R-:W-:-:S04]  /*0800*/  IMAD.WIDE.U32 R12, R5, 0x4, R36 ;  /* 0x00000004050c7825 */ /* 0x002fc800078e0024 */
[--C-:B------:R-:W-:Y:S02]  /*0810*/  IMAD.WIDE.U32 R14, R7, 0x4, R36.reuse ;  /* 0x00000004070e7825 */ /* 0x100fe400078e0024 */
[----:B------:R-:W1:Y:S01]  /*0820*/  LDS.128 R4, [R2+0x30] ;  /* 0x0000300002047984 */ /* 0x000e620000000c00 */
[C---:B--2---:R-:W-:Y:S01]  /*0830*/  IADD3 R17, PT, PT, R3.reuse, 0x3, RZ ;  /* 0x0000000303117810 */ /* 0x044fe20007ffe0ff */
[C-C-:B------:R-:W-:Y:S01]  /*0840*/  IMAD.WIDE.U32 R8, R3.reuse, 0x4, R36.reuse ;  /* 0x0000000403087825 */ /* 0x140fe200078e0024 */
[C---:B---3--:R-:W-:Y:S02]  /*0850*/  IADD3 R21, PT, PT, R3.reuse, 0x4, RZ ;  /* 0x0000000403157810 */ /* 0x048fe40007ffe0ff */
[----:B------:R-:W-:Y:S01]  /*0860*/  IADD3 R23, PT, PT, R3, 0x5, RZ ;  /* 0x0000000503177810 */ /* 0x000fe20007ffe0ff */
[----:B------:R-:W-:Y:S01]  /*0870*/  IMAD.WIDE.U32 R16, R17, 0x4, R36 ;  /* 0x0000000411107825 */ /* 0x000fe200078e0024 */
[----:B------:R-:W-:-:S03]  /*0880*/  IADD3 R19, PT, PT, R3, 0x6, RZ ;  /* 0x0000000603137810 */ /* 0x000fc60007ffe0ff */
[----:B------:R-:W-:-:S04]  /*0890*/  IMAD.WIDE.U32 R20, R21, 0x4, R36 ;  /* 0x0000000415147825 */ /* 0x000fc800078e0024 */
[----:B------:R-:W-:-:S04]  /*08a0*/  IMAD.WIDE.U32 R22, R23, 0x4, R36 ;  /* 0x0000000417167825 */ /* 0x000fc800078e0024 */
[----:B------:R-:W-:Y:S01]  /*08b0*/  IMAD.WIDE.U32 R18, R19, 0x4, R36 ;  /* 0x0000000413127825 */ /* 0x000fe200078e0024 */
[----:B0-----:R-:W-:Y:S04]  /*08c0*/  STG.E desc[UR8][R8.64], R28 ;  /* 0x0000001c08007986 */ /* 0x001fe8000c101908 */
[----:B------:R0:W-:Y:S04]  /*08d0*/  STG.E desc[UR8][R12.64], R29 ;  /* 0x0000001d0c007986 */ /* 0x0001e8000c101908 */
[----:B------:R2:W-:Y:S04]  /*08e0*/  STG.E desc[UR8][R14.64], R30 ;  /* 0x0000001e0e007986 */ /* 0x0005e8000c101908 */
[----:B------:R3:W-:Y:S01]  /*08f0*/  STG.E desc[UR8][R16.64], R31 ;  /* 0x0000001f10007986 */ /* 0x0007e2000c101908 */
[----:B0-----:R-:W-:-:S03]  /*0900*/  IADD3 R13, PT, PT, R3, 0x8, RZ ;  /* 0x00000008030d7810 */ /* 0x001fc60007ffe0ff */
[----:B----4-:R0:W-:Y:S01]  /*0910*/  STG.E desc[UR8][R20.64], R24 ;  /* 0x0000001814007986 */ /* 0x0101e2000c101908 */
[C---:B------:R-:W-:Y:S02]  /*0920*/  IADD3 R29, PT, PT, R3.reuse, 0x7, RZ ;  /* 0x00000007031d7810 */ /* 0x040fe40007ffe0ff */
[C---:B--2---:R-:W-:Y:S01]  /*0930*/  IADD3 R15, PT, PT, R3.reuse, 0x9, RZ ;  /* 0x00000009030f7810 */ /* 0x044fe20007ffe0ff */
[----:B------:R-:W2:Y:S01]  /*0940*/  LDS.128 R8, [R2+0x40] ;  /* 0x0000400002087984 */ /* 0x000ea20000000c00 */
[----:B---3--:R-:W-:-:S03]  /*0950*/  IADD3 R17, PT, PT, R3, 0xa, RZ ;  /* 0x0000000a03117810 */ /* 0x008fc60007ffe0ff */
[----:B------:R3:W-:Y:S01]  /*0960*/  STG.E desc[UR8][R22.64], R25 ;  /* 0x0000001916007986 */ /* 0x0007e2000c101908 */
[--C-:B0-----:R-:W-:Y:S01]  /*0970*/  IMAD.WIDE.U32 R20, R13, 0x4, R36.reuse ;  /* 0x000000040d147825 */ /* 0x101fe200078e0024 */
[----:B------:R-:W-:Y:S02]  /*0980*/  IADD3 R13, PT, PT, R3, 0xb, RZ ;  /* 0x0000000b030d7810 */ /* 0x000fe40007ffe0ff */
[----:B------:R0:W-:Y:S01]  /*0990*/  STG.E desc[UR8][R18.64], R26 ;  /* 0x0000001a12007986 */ /* 0x0001e2000c101908 */
[----:B------:R-:W-:-:S04]  /*09a0*/  IMAD.WIDE.U32 R28, R29, 0x4, R36 ;  /* 0x000000041d1c7825 */ /* 0x000fc800078e0024 */
[--C-:B------:R-:W-:Y:S01]  /*09b0*/  IMAD.WIDE.U32 R30, R15, 0x4, R36.reuse ;  /* 0x000000040f1e7825 */ /* 0x100fe200078e0024 */
[C---:B---3--:R-:W-:Y:S02]  /*09c0*/  IADD3 R23, PT, PT, R3.reuse, 0xc, RZ ;  /* 0x0000000c03177810 */ /* 0x048fe40007ffe0ff */
[----:B------:R-:W-:Y:S01]  /*09d0*/  IADD3 R25, PT, PT, R3, 0xd, RZ ;  /* 0x0000000d03197810 */ /* 0x000fe20007ffe0ff */
[--C-:B------:R-:W-:Y:S01]  /*09e0*/  IMAD.WIDE.U32 R16, R17, 0x4, R36.reuse ;  /* 0x0000000411107825 */ /* 0x100fe200078e0024 */
[----:B------:R-:W-:Y:S03]  /*09f0*/  STG.E desc[UR8][R28.64], R27 ;  /* 0x0000001b1c007986 */ /* 0x000fe6000c101908 */
[--C-:B0-----:R-:W-:Y:S02]  /*0a00*/  IMAD.WIDE.U32 R18, R13, 0x4, R36.reuse ;  /* 0x000000040d127825 */ /* 0x101fe400078e0024 */
[----:B------:R-:W0:Y:S02]  /*0a10*/  LDS.128 R12, [R2+0x50] ;  /* 0x00005000020c7984 */ /* 0x000e240000000c00 */
[----:B------:R-:W-:-:S02]  /*0a20*/  IMAD.WIDE.U32 R22, R23, 0x4, R36 ;  /* 0x0000000417167825 */ /* 0x000fc400078e0024 */
[----:B-----5:R3:W-:Y:S04]  /*0a30*/  STG.E desc[UR8][R20.64], R32 ;  /* 0x0000002014007986 */ /* 0x0207e8000c101908 */
[----:B------:R4:W-:Y:S04]  /*0a40*/  STG.E desc[UR8][R30.64], R33 ;  /* 0x000000211e007986 */ /* 0x0009e8000c101908 */
[----:B------:R-:W-:Y:S01]  /*0a50*/  STG.E desc[UR8][R16.64], R34 ;  /* 0x0000002210007986 */ /* 0x000fe2000c101908 */
[----:B---3--:R-:W-:-:S03]  /*0a60*/  IMAD.WIDE.U32 R20, R25, 0x4, R36 ;  /* 0x0000000419147825 */ /* 0x008fc600078e0024 */
[----:B------:R3:W-:Y:S04]  /*0a70*/  STG.E desc[UR8][R18.64], R35 ;  /* 0x0000002312007986 */ /* 0x0007e8000c101908 */
[----:B------:R-:W5:Y:S04]  /*0a80*/  LDS.128 R16, [R2+0x60] ;  /* 0x0000600002107984 */ /* 0x000f680000000c00 */
[----:B-1----:R-:W-:Y:S04]  /*0a90*/  STG.E desc[UR8][R22.64], R4 ;  /* 0x0000000416007986 */ /* 0x002fe8000c101908 */
[----:B------:R1:W-:Y:S04]  /*0aa0*/  STG.E desc[UR8][R20.64], R5 ;  /* 0x0000000514007986 */ /* 0x0003e8000c101908 */
[----:B------:R-:W5:Y:S01]  /*0ab0*/  LDS.128 R20, [R2+0x70] ;  /* 0x0000700002147984 */ /* 0x000f620000000c00 */
[----:B------:R-:W-:-:S02]  /*0ac0*/  IADD3 R27, PT, PT, R3, 0xe, RZ ;  /* 0x0000000e031b7810 */ /* 0x000fc40007ffe0ff */
[C---:B------:R-:W-:Y:S02]  /*0ad0*/  IADD3 R29, PT, PT, R3.reuse, 0xf, RZ ;  /* 0x0000000f031d7810 */ /* 0x040fe40007ffe0ff */
[----:B----4-:R-:W-:Y:S01]  /*0ae0*/  IADD3 R31, PT, PT, R3, 0x10, RZ ;  /* 0x00000010031f7810 */ /* 0x010fe20007ffe0ff */
[----:B------:R-:W-:Y:S01]  /*0af0*/  IMAD.WIDE.U32 R24, R27, 0x4, R36 ;  /* 0x000000041b187825 */ /* 0x000fe200078e0024 */
[----:B---3--:R-:W-:-:S03]  /*0b00*/  IADD3 R35, PT, PT, R3, 0x13, RZ ;  /* 0x0000001303237810 */ /* 0x008fc60007ffe0ff */
[--C-:B------:R-:W-:Y:S01]  /*0b10*/  IMAD.WIDE.U32 R26, R29, 0x4, R36.reuse ;  /* 0x000000041d1a7825 */ /* 0x100fe200078e0024 */
[C---:B------:R-:W-:Y:S02]  /*0b20*/  IADD3 R29, PT, PT, R3.reuse, 0x11, RZ ;  /* 0x00000011031d7810 */ /* 0x040fe40007ffe0ff */
[----:B------:R-:W-:Y:S01]  /*0b30*/  IADD3 R33, PT, PT, R3, 0x12, RZ ;  /* 0x0000001203217810 */ /* 0x000fe20007ffe0ff */
[----:B------:R3:W-:Y:S01]  /*0b40*/  STG.E desc[UR8][R24.64], R6 ;  /* 0x0000000618007986 */ /* 0x0007e2000c101908 */
[--C-:B------:R-:W-:Y:S01]  /*0b50*/  IMAD.WIDE.U32 R30, R31, 0x4, R36.reuse ;  /* 0x000000041f1e7825 */ /* 0x100fe200078e0024 */
[----:B-1----:R-:W-:Y:S02]  /*0b60*/  IADD3 R5, PT, PT, R3, 0x14, RZ ;  /* 0x0000001403057810 */ /* 0x002fe40007ffe0ff */
[----:B------:R1:W-:Y:S01]  /*0b70*/  STG.E desc[UR8][R26.64], R7 ;  /* 0x000000071a007986 */ /* 0x0003e2000c101908 */
[----:B------:R-:W-:-:S04]  /*0b80*/  IMAD.WIDE.U32 R28, R29, 0x4, R36 ;  /* 0x000000041d1c7825 */ /* 0x000fc800078e0024 */
[----:B------:R-:W-:Y:S01]  /*0b90*/  IMAD.WIDE.U32 R32, R33, 0x4, R36 ;  /* 0x0000000421207825 */ /* 0x000fe200078e0024 */
[----:B---3--:R-:W-:-:S03]  /*0ba0*/  IADD3 R25, PT, PT, R3, 0x15, RZ ;  /* 0x0000001503197810 */ /* 0x008fc60007ffe0ff */
[--C-:B-1----:R-:W-:Y:S01]  /*0bb0*/  IMAD.WIDE.U32 R6, R35, 0x4, R36.reuse ;  /* 0x0000000423067825 */ /* 0x102fe200078e0024 */
[C---:B------:R-:W-:Y:S02]  /*0bc0*/  IADD3 R35, PT, PT, R3.reuse, 0x16, RZ ;  /* 0x0000001603237810 */ /* 0x040fe40007ffe0ff */
[----:B------:R-:W-:Y:S01]  /*0bd0*/  IADD3 R27, PT, PT, R3, 0x17, RZ ;  /* 0x00000017031b7810 */ /* 0x000fe20007ffe0ff */
[----:B--2---:R1:W-:Y:S01]  /*0be0*/  STG.E desc[UR8][R30.64], R8 ;  /* 0x000000081e007986 */ /* 0x0043e2000c101908 */
[----:B------:R-:W-:-:S03]  /*0bf0*/  IMAD.WIDE.U32 R4, R5, 0x4, R36 ;  /* 0x0000000405047825 */ /* 0x000fc600078e0024 */
[----:B------:R2:W-:Y:S01]  /*0c00*/  STG.E desc[UR8][R28.64], R9 ;  /* 0x000000091c007986 */ /* 0x0005e2000c101908 */
[----:B------:R-:W-:-:S03]  /*0c10*/  IMAD.WIDE.U32 R34, R35, 0x4, R36 ;  /* 0x0000000423227825 */ /* 0x000fc600078e0024 */
[----:B------:R3:W-:Y:S01]  /*0c20*/  STG.E desc[UR8][R32.64], R10 ;  /* 0x0000000a20007986 */ /* 0x0007e2000c101908 */
[----:B-1----:R-:W-:-:S03]  /*0c30*/  IMAD.WIDE.U32 R30, R25, 0x4, R36 ;  /* 0x00000004191e7825 */ /* 0x002fc600078e0024 */
[----:B------:R1:W-:Y:S01]  /*0c40*/  STG.E desc[UR8][R6.64], R11 ;  /* 0x0000000b06007986 */ /* 0x0003e2000c101908 */
[----:B--2---:R-:W-:Y:S01]  /*0c50*/  IADD3 R29, PT, PT, R3, 0x18, RZ ;  /* 0x00000018031d7810 */ /* 0x004fe20007ffe0ff */
[----:B------:R-:W-:Y:S02]  /*0c60*/  IMAD.WIDE.U32 R8, R27, 0x4, R36 ;  /* 0x000000041b087825 */ /* 0x000fe400078e0024 */
[----:B0-----:R-:W-:Y:S01]  /*0c70*/  STG.E desc[UR8][R4.64], R12 ;  /* 0x0000000c04007986 */ /* 0x001fe2000c101908 */
[----:B---3--:R-:W-:-:S03]  /*0c80*/  IADD3 R33, PT, PT, R3, 0x19, RZ ;  /* 0x0000001903217810 */ /* 0x008fc60007ffe0ff */
[----:B------:R0:W-:Y:S01]  /*0c90*/  STG.E desc[UR8][R30.64], R13 ;  /* 0x0000000d1e007986 */ /* 0x0001e2000c101908 */
[C---:B-1----:R-:W-:Y:S02]  /*0ca0*/  IADD3 R7, PT, PT, R3.reuse, 0x1a, RZ ;  /* 0x0000001a03077810 */ /* 0x042fe40007ffe0ff */
[C---:B------:R-:W-:Y:S01]  /*0cb0*/  IADD3 R6, PT, PT, R3.reuse, 0x1b, RZ ;  /* 0x0000001b03067810 */ /* 0x040fe20007ffe0ff */
[----:B------:R-:W-:Y:S01]  /*0cc0*/  STG.E desc[UR8][R34.64], R14 ;  /* 0x0000000e22007986 */ /* 0x000fe2000c101908 */
[----:B------:R-:W-:Y:S01]  /*0cd0*/  IADD3 R2, PT, PT, R3, 0x1d, RZ ;  /* 0x0000001d03027810 */ /* 0x000fe20007ffe0ff */
[--C-:B------:R-:W-:Y:S01]  /*0ce0*/  IMAD.WIDE.U32 R10, R33, 0x4, R36.reuse ;  /* 0x00000004210a7825 */ /* 0x100fe200078e0024 */
[----:B------:R-:W-:Y:S01]  /*0cf0*/  IADD3 R27, PT, PT, R3, 0x1e, RZ ;  /* 0x0000001e031b7810 */ /* 0x000fe20007ffe0ff */
[----:B------:R1:W-:Y:S02]  /*0d00*/  STG.E desc[UR8][R8.64], R15 ;  /* 0x0000000f08007986 */ /* 0x0003e4000c101908 */
[----:B0-----:R-:W-:Y:S01]  /*0d10*/  IMAD.WIDE.U32 R12, R29, 0x4, R36 ;  /* 0x000000041d0c7825 */ /* 0x001fe200078e0024 */
[----:B------:R-:W-:-:S03]  /*0d20*/  IADD3 R25, PT, PT, R3, 0x1f, RZ ;  /* 0x0000001f03197810 */ /* 0x000fc60007ffe0ff */
[--C-:B------:R-:W-:Y:S01]  /*0d30*/  IMAD.WIDE.U32 R4, R0, 0x4, R36.reuse ;  /* 0x0000000400047825 */ /* 0x100fe200078e0024 */
[----:B-----5:R-:W-:Y:S03]  /*0d40*/  STG.E desc[UR8][R12.64], R16 ;  /* 0x000000100c007986 */ /* 0x020fe6000c101908 */
[--C-:B-1----:R-:W-:Y:S01]  /*0d50*/  IMAD.WIDE.U32 R8, R7, 0x4, R36.reuse ;  /* 0x0000000407087825 */ /* 0x102fe200078e0024 */
[----:B------:R-:W-:Y:S03]  /*0d60*/  STG.E desc[UR8][R10.64], R17 ;  /* 0x000000110a007986 */ /* 0x000fe6000c101908 */
[--C-:B------:R-:W-:Y:S01]  /*0d70*/  IMAD.WIDE.U32 R6, R6, 0x4, R36.reuse ;  /* 0x0000000406067825 */ /* 0x100fe200078e0024 */
[----:B------:R-:W-:Y:S03]  /*0d80*/  STG.E desc[UR8][R8.64], R18 ;  /* 0x0000001208007986 */ /* 0x000fe6000c101908 */
[--C-:B------:R-:W-:Y:S01]  /*0d90*/  IMAD.WIDE.U32 R2, R2, 0x4, R36.reuse ;  /* 0x0000000402027825 */ /* 0x100fe200078e0024 */
[----:B------:R-:W-:Y:S03]  /*0da0*/  STG.E desc[UR8][R6.64], R19 ;  /* 0x0000001306007986 */ /* 0x000fe6000c101908 */
[--C-:B------:R-:W-:Y:S01]  /*0db0*/  IMAD.WIDE.U32 R14, R27, 0x4, R36.reuse ;  /* 0x000000041b0e7825 */ /* 0x100fe200078e0024 */
[----:B------:R-:W-:Y:S03]  /*0dc0*/  STG.E desc[UR8][R4.64], R20 ;  /* 0x0000001404007986 */ /* 0x000fe6000c101908 */
[----:B------:R-:W-:Y:S01]  /*0dd0*/  IMAD.WIDE.U32 R36, R25, 0x4, R36 ;  /* 0x0000000419247825 */ /* 0x000fe200078e0024 */
[----:B------:R-:W-:Y:S04]  /*0de0*/  STG.E desc[UR8][R2.64], R21 ;  /* 0x0000001502007986 */ /* 0x000fe8000c101908 */
[----:B------:R-:W-:Y:S04]  /*0df0*/  STG.E desc[UR8][R14.64], R22 ;  /* 0x000000160e007986 */ /* 0x000fe8000c101908 */
[----:B------:R-:W-:Y:S01]  /*0e00*/  STG.E desc[UR8][R36.64], R23 ;  /* 0x0000001724007986 */ /* 0x000fe2000c101908 */
[----:B------:R-:W-:Y:S05]  /*0e10*/  EXIT ;  /* 0x000000000000794d */ /* 0x000fea0003800000 */
.L_x_0:
[----:B------:R-:W-:-:S00]  /*0e20*/  BRA `(.L_x_0) ;  /* 0xfffffffc00fc7947 */ /* 0x000fc0000383ffff */
[----:B------:R-:W-:-:S00]  /*0e30*/  NOP ;  /* 0x0000000000007918 */ /* 0x000fc00000000000 */
        /* <DEDUP_REMOVED lines=12> */
.L_x_1:


//--------------------- .nv.shared.kernelMain     --------------------------
	.section	.nv.shared.kernelMain,"aw",@nobits
	.sectionflags	@""
	.align	4
.nv.shared.kernelMain:
	.zero		5120


//--------------------- .nv.shared.reserved.0     --------------------------
	.section	.nv.shared.reserved.0,"aw",@nobits
	.weak		__nv_reservedSMEM_offset_0_alias
	.size		__nv_reservedSMEM_offset_0_alias, 0, 64
	.other		__nv_reservedSMEM_offset_0_alias,@"STO_CUDA_RESERVED_SHARED STV_DEFAULT"
__nv_reservedSMEM_offset_0_alias:
	.zero		0
	.zero		64


//--------------------- .nv.constant0.kernelMain  --------------------------
	.section	.nv.constant0.kernelMain,"a",@progbits
	.sectionflags	@""
	.align	4
.nv.constant0.kernelMain:
	.zero		920


//--------------------- SYMBOLS --------------------------

	.type		.nv.reservedSmem.offset0,@object
	.size		.nv.reservedSmem.offset0,0x4
	.type		.nv.reservedSmem.cap,@object
	.size		.nv.reservedSmem.cap,0x4
